//
// Generated by NVIDIA NVVM Compiler
//
// Compiler Build ID: CL-36424714
// Cuda compilation tools, release 13.0, V13.0.88
// Based on NVVM 20.0.0
//

.version 9.0
.target sm_100
.address_size 64

	// .globl	_Z12subtractMeanPdPKdmm

.visible .entry _Z12subtractMeanPdPKdmm(
	.param .u64 .ptr .align 1 _Z12subtractMeanPdPKdmm_param_0,
	.param .u64 .ptr .align 1 _Z12subtractMeanPdPKdmm_param_1,
	.param .u64 _Z12subtractMeanPdPKdmm_param_2,
	.param .u64 _Z12subtractMeanPdPKdmm_param_3
)
{
	.reg .pred 	%p<27>;
	.reg .b32 	%r<5>;
	.reg .b64 	%rd<56>;
	.reg .b64 	%fd<61>;

	ld.param.u64 	%rd22, [_Z12subtractMeanPdPKdmm_param_0];
	ld.param.u64 	%rd19, [_Z12subtractMeanPdPKdmm_param_1];
	ld.param.u64 	%rd20, [_Z12subtractMeanPdPKdmm_param_2];
	ld.param.u64 	%rd21, [_Z12subtractMeanPdPKdmm_param_3];
	cvta.to.global.u64 	%rd1, %rd22;
	mov.u32 	%r1, %ctaid.x;
	mov.u32 	%r2, %ntid.x;
	mov.u32 	%r3, %tid.x;
	mad.lo.s32 	%r4, %r1, %r2, %r3;
	cvt.u64.u32 	%rd2, %r4;
	setp.le.u64 	%p1, %rd21, %rd2;
	setp.eq.s64 	%p2, %rd20, 0;
	or.pred  	%p3, %p1, %p2;
	@%p3 bra 	$L__BB0_12;
	cvta.to.global.u64 	%rd24, %rd19;
	shl.b64 	%rd25, %rd2, 3;
	add.s64 	%rd3, %rd24, %rd25;
	add.s64 	%rd26, %rd20, -1;
	and.b64  	%rd4, %rd20, 7;
	setp.lt.u64 	%p4, %rd26, 7;
	mov.b64 	%rd54, 0;
	@%p4 bra 	$L__BB0_4;
	and.b64  	%rd54, %rd20, -8;
	add.s64 	%rd51, %rd1, %rd25;
	shl.b64 	%rd7, %rd21, 6;
	shl.b64 	%rd8, %rd21, 3;
	mov.u64 	%rd52, %rd54;
$L__BB0_3:
	.pragma "nounroll";
	ld.global.f64 	%fd1, [%rd3];
	ld.global.f64 	%fd2, [%rd51];
	sub.f64 	%fd3, %fd2, %fd1;
	setp.lt.f64 	%p5, %fd3, 0d0000000000000000;
	selp.f64 	%fd4, 0d0000000000000000, %fd3, %p5;
	st.global.f64 	[%rd51], %fd4;
	ld.global.f64 	%fd5, [%rd3];
	add.s64 	%rd28, %rd51, %rd8;
	ld.global.f64 	%fd6, [%rd28];
	sub.f64 	%fd7, %fd6, %fd5;
	setp.lt.f64 	%p6, %fd7, 0d0000000000000000;
	selp.f64 	%fd8, 0d0000000000000000, %fd7, %p6;
	st.global.f64 	[%rd28], %fd8;
	ld.global.f64 	%fd9, [%rd3];
	add.s64 	%rd29, %rd28, %rd8;
	ld.global.f64 	%fd10, [%rd29];
	sub.f64 	%fd11, %fd10, %fd9;
	setp.lt.f64 	%p7, %fd11, 0d0000000000000000;
	selp.f64 	%fd12, 0d0000000000000000, %fd11, %p7;
	st.global.f64 	[%rd29], %fd12;
	ld.global.f64 	%fd13, [%rd3];
	add.s64 	%rd30, %rd29, %rd8;
	ld.global.f64 	%fd14, [%rd30];
	sub.f64 	%fd15, %fd14, %fd13;
	setp.lt.f64 	%p8, %fd15, 0d0000000000000000;
	selp.f64 	%fd16, 0d0000000000000000, %fd15, %p8;
	st.global.f64 	[%rd30], %fd16;
	ld.global.f64 	%fd17, [%rd3];
	add.s64 	%rd31, %rd30, %rd8;
	ld.global.f64 	%fd18, [%rd31];
	sub.f64 	%fd19, %fd18, %fd17;
	setp.lt.f64 	%p9, %fd19, 0d0000000000000000;
	selp.f64 	%fd20, 0d0000000000000000, %fd19, %p9;
	st.global.f64 	[%rd31], %fd20;
	ld.global.f64 	%fd21, [%rd3];
	add.s64 	%rd32, %rd31, %rd8;
	ld.global.f64 	%fd22, [%rd32];
	sub.f64 	%fd23, %fd22, %fd21;
	setp.lt.f64 	%p10, %fd23, 0d0000000000000000;
	selp.f64 	%fd24, 0d0000000000000000, %fd23, %p10;
	st.global.f64 	[%rd32], %fd24;
	ld.global.f64 	%fd25, [%rd3];
	add.s64 	%rd33, %rd32, %rd8;
	ld.global.f64 	%fd26, [%rd33];
	sub.f64 	%fd27, %fd26, %fd25;
	setp.lt.f64 	%p11, %fd27, 0d0000000000000000;
	selp.f64 	%fd28, 0d0000000000000000, %fd27, %p11;
	st.global.f64 	[%rd33], %fd28;
	ld.global.f64 	%fd29, [%rd3];
	add.s64 	%rd34, %rd33, %rd8;
	ld.global.f64 	%fd30, [%rd34];
	sub.f64 	%fd31, %fd30, %fd29;
	setp.lt.f64 	%p12, %fd31, 0d0000000000000000;
	selp.f64 	%fd32, 0d0000000000000000, %fd31, %p12;
	st.global.f64 	[%rd34], %fd32;
	add.s64 	%rd52, %rd52, -8;
	add.s64 	%rd51, %rd51, %rd7;
	setp.ne.s64 	%p13, %rd52, 0;
	@%p13 bra 	$L__BB0_3;
$L__BB0_4:
	setp.eq.s64 	%p14, %rd4, 0;
	@%p14 bra 	$L__BB0_12;
	and.b64  	%rd14, %rd20, 3;
	setp.lt.u64 	%p15, %rd4, 4;
	@%p15 bra 	$L__BB0_7;
	ld.global.f64 	%fd33, [%rd3];
	mad.lo.s64 	%rd35, %rd54, %rd21, %rd2;
	shl.b64 	%rd36, %rd35, 3;
	add.s64 	%rd37, %rd1, %rd36;
	ld.global.f64 	%fd34, [%rd37];
	sub.f64 	%fd35, %fd34, %fd33;
	setp.lt.f64 	%p16, %fd35, 0d0000000000000000;
	selp.f64 	%fd36, 0d0000000000000000, %fd35, %p16;
	st.global.f64 	[%rd37], %fd36;
	ld.global.f64 	%fd37, [%rd3];
	shl.b64 	%rd38, %rd21, 3;
	add.s64 	%rd39, %rd37, %rd38;
	ld.global.f64 	%fd38, [%rd39];
	sub.f64 	%fd39, %fd38, %fd37;
	setp.lt.f64 	%p17, %fd39, 0d0000000000000000;
	selp.f64 	%fd40, 0d0000000000000000, %fd39, %p17;
	st.global.f64 	[%rd39], %fd40;
	ld.global.f64 	%fd41, [%rd3];
	add.s64 	%rd40, %rd39, %rd38;
	ld.global.f64 	%fd42, [%rd40];
	sub.f64 	%fd43, %fd42, %fd41;
	setp.lt.f64 	%p18, %fd43, 0d0000000000000000;
	selp.f64 	%fd44, 0d0000000000000000, %fd43, %p18;
	st.global.f64 	[%rd40], %fd44;
	ld.global.f64 	%fd45, [%rd3];
	add.s64 	%rd41, %rd40, %rd38;
	ld.global.f64 	%fd46, [%rd41];
	sub.f64 	%fd47, %fd46, %fd45;
	setp.lt.f64 	%p19, %fd47, 0d0000000000000000;
	selp.f64 	%fd48, 0d0000000000000000, %fd47, %p19;
	st.global.f64 	[%rd41], %fd48;
	add.s64 	%rd54, %rd54, 4;
$L__BB0_7:
	setp.eq.s64 	%p20, %rd14, 0;
	@%p20 bra 	$L__BB0_12;
	setp.eq.s64 	%p21, %rd14, 1;
	@%p21 bra 	$L__BB0_10;
	ld.global.f64 	%fd49, [%rd3];
	mad.lo.s64 	%rd42, %rd54, %rd21, %rd2;
	shl.b64 	%rd43, %rd42, 3;
	add.s64 	%rd44, %rd1, %rd43;
	ld.global.f64 	%fd50, [%rd44];
	sub.f64 	%fd51, %fd50, %fd49;
	setp.lt.f64 	%p22, %fd51, 0d0000000000000000;
	selp.f64 	%fd52, 0d0000000000000000, %fd51, %p22;
	st.global.f64 	[%rd44], %fd52;
	ld.global.f64 	%fd53, [%rd3];
	shl.b64 	%rd45, %rd21, 3;
	add.s64 	%rd46, %rd44, %rd45;
	ld.global.f64 	%fd54, [%rd46];
	sub.f64 	%fd55, %fd54, %fd53;
	setp.lt.f64 	%p23, %fd55, 0d0000000000000000;
	selp.f64 	%fd56, 0d0000000000000000, %fd55, %p23;
	st.global.f64 	[%rd46], %fd56;
	add.s64 	%rd54, %rd54, 2;
$L__BB0_10:
	and.b64  	%rd47, %rd20, 1;
	setp.eq.b64 	%p24, %rd47, 1;
	not.pred 	%p25, %p24;
	@%p25 bra 	$L__BB0_12;
	ld.global.f64 	%fd57, [%rd3];
	mad.lo.s64 	%rd48, %rd54, %rd21, %rd2;
	shl.b64 	%rd49, %rd48, 3;
	add.s64 	%rd50, %rd1, %rd49;
	ld.global.f64 	%fd58, [%rd50];
	sub.f64 	%fd59, %fd58, %fd57;
	setp.lt.f64 	%p26, %fd59, 0d0000000000000000;
	selp.f64 	%fd60, 0d0000000000000000, %fd59, %p26;
	st.global.f64 	[%rd50], %fd60;
$L__BB0_12:
	ret;

}


// ===== COMPILED SASS (sm_100) =====

	.target	sm_100

	.elftype	@"ET_EXEC"


//--------------------- .note.nv.tkinfo           --------------------------
	.section	.note.nv.tkinfo,"",@"SHT_NOTE"
	.sectionflags	@"SHF_NOTE_NV_TKINFO"
	.tkinfo
        /*0018*/ 	.word	0x00000002
        /*0030*/ 	.string	""
        /*0030*/ 	.string	"ptxas"
        /*0030*/ 	.string	"Cuda compilation tools, release 13.0, V13.0.88"
        /*0030*/ 	.string	"Build cuda_13.0.r13.0/compiler.36424714_0"
        /*0030*/ 	.string	"-arch sm_100 -m 64 "



//--------------------- .note.nv.cuinfo           --------------------------
	.section	.note.nv.cuinfo,"",@"SHT_NOTE"
	.sectionflags	@"SHF_NOTE_NV_CUINFO"
        /*0018*/ 	.short	0x0002
        /*001a*/ 	.short	0x0064
        /*001c*/ 	.short	0x0082
	.zero		2


//--------------------- .nv.info                  --------------------------
	.section	.nv.info,"",@"SHT_CUDA_INFO"
	.align	4


	//----- nvinfo : EIATTR_REGCOUNT
	.align		4
        /*0000*/ 	.byte	0x04, 0x2f
        /*0002*/ 	.short	(.L_1 - .L_0)
	.align		4
.L_0:
        /*0004*/ 	.word	index@(_Z12subtractMeanPdPKdmm)
        /*0008*/ 	.word	0x0000001f


	//----- nvinfo : EIATTR_FRAME_SIZE
	.align		4
.L_1:
        /*000c*/ 	.byte	0x04, 0x11
        /*000e*/ 	.short	(.L_3 - .L_2)
	.align		4
.L_2:
        /*0010*/ 	.word	index@(_Z12subtractMeanPdPKdmm)
        /*0014*/ 	.word	0x00000000


	//----- nvinfo : EIATTR_MIN_STACK_SIZE
	.align		4
.L_3:
        /*0018*/ 	.byte	0x04, 0x12
        /*001a*/ 	.short	(.L_5 - .L_4)
	.align		4
.L_4:
        /*001c*/ 	.word	index@(_Z12subtractMeanPdPKdmm)
        /*0020*/ 	.word	0x00000000
.L_5:


//--------------------- .nv.compat                --------------------------
	.section	.nv.compat,"",@"SHT_CUDA_COMPAT_INFO"
	.align	4
        /*0000*/ 	.byte	0x02, 0x09, 0x00, 0x00, 0x02, 0x02, 0x01, 0x00, 0x02, 0x05, 0x05, 0x00, 0x03, 0x07, 0x01, 0x01
        /*0010*/ 	.byte	0x02, 0x03, 0x00, 0x00, 0x02, 0x06, 0x01, 0x00, 0x04, 0x0b, 0x08, 0x00, 0x01, 0x00, 0x00, 0x00
        /*0020*/ 	.byte	0x00, 0x00, 0x00, 0x00


//--------------------- .nv.info._Z12subtractMeanPdPKdmm --------------------------
	.section	.nv.info._Z12subtractMeanPdPKdmm,"",@"SHT_CUDA_INFO"
	.sectionflags	@""
	.align	4


	//----- nvinfo : EIATTR_CUDA_API_VERSION
	.align		4
        /*0000*/ 	.byte	0x04, 0x37
        /*0002*/ 	.short	(.L_7 - .L_6)
.L_6:
        /*0004*/ 	.word	0x00000082


	//----- nvinfo : EIATTR_KPARAM_INFO
	.align		4
.L_7:
        /*0008*/ 	.byte	0x04, 0x17
        /*000a*/ 	.short	(.L_9 - .L_8)
.L_8:
        /*000c*/ 	.word	0x00000000
        /*0010*/ 	.short	0x0003
        /*0012*/ 	.short	0x0018
        /*0014*/ 	.byte	0x00, 0xf0, 0x21, 0x00


	//----- nvinfo : EIATTR_KPARAM_INFO
	.align		4
.L_9:
        /*0018*/ 	.byte	0x04, 0x17
        /*001a*/ 	.short	(.L_11 - .L_10)
.L_10:
        /*001c*/ 	.word	0x00000000
        /*0020*/ 	.short	0x0002
        /*0022*/ 	.short	0x0010
        /*0024*/ 	.byte	0x00, 0xf0, 0x21, 0x00


	//----- nvinfo : EIATTR_KPARAM_INFO
	.align		4
.L_11:
        /*0028*/ 	.byte	0x04, 0x17
        /*002a*/ 	.short	(.L_13 - .L_12)
.L_12:
        /*002c*/ 	.word	0x00000000
        /*0030*/ 	.short	0x0001
        /*0032*/ 	.short	0x0008
        /*0034*/ 	.byte	0x00, 0xf5, 0x21, 0x00


	//----- nvinfo : EIATTR_KPARAM_INFO
	.align		4
.L_13:
        /*0038*/ 	.byte	0x04, 0x17
        /*003a*/ 	.short	(.L_15 - .L_14)
.L_14:
        /*003c*/ 	.word	0x00000000
        /*0040*/ 	.short	0x0000
        /*0042*/ 	.short	0x0000
        /*0044*/ 	.byte	0x00, 0xf5, 0x21, 0x00


	//----- nvinfo : EIATTR_SPARSE_MMA_MASK
	.align		4
.L_15:
        /*0048*/ 	.byte	0x03, 0x50
        /*004a*/ 	.short	0x0000


	//----- nvinfo : EIATTR_MAXREG_COUNT
	.align		4
        /*004c*/ 	.byte	0x03, 0x1b
        /*004e*/ 	.short	0x00ff


	//----- nvinfo : EIATTR_MERCURY_ISA_VERSION
	.align		4
        /*0050*/ 	.byte	0x03, 0x5f
        /*0052*/ 	.short	0x0101


	//----- nvinfo : EIATTR_VRC_CTA_INIT_COUNT
	.align		4
        /*0054*/ 	.byte	0x02, 0x4a
	.zero		1
	.zero		1


	//----- nvinfo : EIATTR_EXIT_INSTR_OFFSETS
	.align		4
        /*0058*/ 	.byte	0x04, 0x1c
        /*005a*/ 	.short	(.L_17 - .L_16)


	//   ....[0]....
.L_16:
        /*005c*/ 	.word	0x000000b0


	//   ....[1]....
        /*0060*/ 	.word	0x00000740


	//   ....[2]....
        /*0064*/ 	.word	0x00000a90


	//   ....[3]....
        /*0068*/ 	.word	0x00000cb0


	//   ....[4]....
        /*006c*/ 	.word	0x00000dc0


	//----- nvinfo : EIATTR_CBANK_PARAM_SIZE
	.align		4
.L_17:
        /*0070*/ 	.byte	0x03, 0x19
        /*0072*/ 	.short	0x0020


	//----- nvinfo : EIATTR_PARAM_CBANK
	.align		4
        /*0074*/ 	.byte	0x04, 0x0a
        /*0076*/ 	.short	(.L_19 - .L_18)
	.align		4
.L_18:
        /*0078*/ 	.word	index@(.nv.constant0._Z12subtractMeanPdPKdmm)
        /*007c*/ 	.short	0x0380
        /*007e*/ 	.short	0x0020


	//----- nvinfo : EIATTR_SW_WAR
	.align		4
.L_19:
        /*0080*/ 	.byte	0x04, 0x36
        /*0082*/ 	.short	(.L_21 - .L_20)
.L_20:
        /*0084*/ 	.word	0x00000008
.L_21:


//--------------------- .nv.callgraph             --------------------------
	.section	.nv.callgraph,"",@"SHT_CUDA_CALLGRAPH"
	.align	4
	.sectionentsize	8
	.align		4
        /*0000*/ 	.word	0x00000000
	.align		4
        /*0004*/ 	.word	0xffffffff
	.align		4
        /*0008*/ 	.word	0x00000000
	.align		4
        /*000c*/ 	.word	0xfffffffe
	.align		4
        /*0010*/ 	.word	0x00000000
	.align		4
        /*0014*/ 	.word	0xfffffffd
	.align		4
        /*0018*/ 	.word	0x00000000
	.align		4
        /*001c*/ 	.word	0xfffffffc


//--------------------- .text._Z12subtractMeanPdPKdmm --------------------------
	.section	.text._Z12subtractMeanPdPKdmm,"ax",@progbits
	.align	128
        .global         _Z12subtractMeanPdPKdmm
        .type           _Z12subtractMeanPdPKdmm,@function
        .size           _Z12subtractMeanPdPKdmm,(.L_x_5 - _Z12subtractMeanPdPKdmm)
        .other          _Z12subtractMeanPdPKdmm,@"STO_CUDA_ENTRY STV_DEFAULT"
_Z12subtractMeanPdPKdmm:
.text._Z12subtractMeanPdPKdmm:
[----:B------:R-:W-:Y:S01]  /*0000*/  LDC R1, c[0x0][0x37c] ;  /* 0x0000df00ff017b82 */ /* 0x000fe20000000800 */
[----:B------:R-:W0:Y:S07]  /*0010*/  S2R R11, SR_TID.X ;  /* 0x00000000000b7919 */ /* 0x000e2e0000002100 */
[----:B------:R-:W0:Y:S08]  /*0020*/  S2UR UR4, SR_CTAID.X ;  /* 0x00000000000479c3 */ /* 0x000e300000002500 */
[----:B------:R-:W0:Y:S08]  /*0030*/  LDC R10, c[0x0][0x360] ;  /* 0x0000d800ff0a7b82 */ /* 0x000e300000000800 */
[----:B------:R-:W1:Y:S08]  /*0040*/  LDC.64 R2, c[0x0][0x390] ;  /* 0x0000e400ff027b82 */ /* 0x000e700000000a00 */
[----:B------:R-:W2:Y:S01]  /*0050*/  LDC.64 R8, c[0x0][0x398] ;  /* 0x0000e600ff087b82 */ /* 0x000ea20000000a00 */
[----:B0-----:R-:W-:Y:S01]  /*0060*/  IMAD R10, R10, UR4, R11 ;  /* 0x000000040a0a7c24 */ /* 0x001fe2000f8e020b */
[----:B-1----:R-:W-:-:S04]  /*0070*/  ISETP.NE.U32.AND P0, PT, R2, RZ, PT ;  /* 0x000000ff0200720c */ /* 0x002fc80003f05070 */
[----:B------:R-:W-:Y:S02]  /*0080*/  ISETP.NE.AND.EX P0, PT, R3, RZ, PT, P0 ;  /* 0x000000ff0300720c */ /* 0x000fe40003f05300 */
[----:B--2---:R-:W-:-:S04]  /*0090*/  ISETP.GE.U32.AND P1, PT, R10, R8, PT ;  /* 0x000000080a00720c */ /* 0x004fc80003f26070 */
[----:B------:R-:W-:-:S13]  /*00a0*/  ISETP.GE.U32.OR.EX P0, PT, RZ, R9, !P0, P1 ;  /* 0x00000009ff00720c */ /* 0x000fda0004706510 */
[----:B------:R-:W-:Y:S05]  /*00b0*/  @P0 EXIT ;  /* 0x000000000000094d */ /* 0x000fea0003800000 */
[----:B------:R-:W0:Y:S01]  /*00c0*/  LDCU.64 UR4, c[0x0][0x388] ;  /* 0x00007100ff0477ac */ /* 0x000e220008000a00 */
[----:B------:R-:W-:Y:S01]  /*00d0*/  IADD3 R4, P1, PT, R2, -0x1, RZ ;  /* 0xffffffff02047810 */ /* 0x000fe20007f3e0ff */
[----:B------:R-:W-:Y:S01]  /*00e0*/  IMAD.SHL.U32 R6, R10, 0x8, RZ ;  /* 0x000000080a067824 */ /* 0x000fe200078e00ff */
[----:B------:R-:W-:Y:S01]  /*00f0*/  LOP3.LUT R0, R2, 0x7, RZ, 0xc0, !PT ;  /* 0x0000000702007812 */ /* 0x000fe200078ec0ff */
[----:B------:R-:W-:Y:S01]  /*0100*/  IMAD.MOV.U32 R5, RZ, RZ, RZ ;  /* 0x000000ffff057224 */ /* 0x000fe200078e00ff */
[----:B------:R-:W-:Y:S02]  /*0110*/  ISETP.GE.U32.AND P0, PT, R4, 0x7, PT ;  /* 0x000000070400780c */ /* 0x000fe40003f06070 */
[----:B------:R-:W-:Y:S02]  /*0120*/  IADD3.X R3, PT, PT, R3, -0x1, RZ, P1, !PT ;  /* 0xffffffff03037810 */ /* 0x000fe40000ffe4ff */
[----:B------:R-:W-:Y:S02]  /*0130*/  SHF.R.U32.HI R7, RZ, 0x1d, R10 ;  /* 0x0000001dff077819 */ /* 0x000fe4000001160a */
[----:B------:R-:W-:Y:S01]  /*0140*/  ISETP.GE.U32.AND.EX P0, PT, R3, RZ, PT, P0 ;  /* 0x000000ff0300720c */ /* 0x000fe20003f06100 */
[----:B------:R-:W-:Y:S01]  /*0150*/  IMAD.MOV.U32 R3, RZ, RZ, RZ ;  /* 0x000000ffff037224 */ /* 0x000fe200078e00ff */
[----:B------:R-:W-:-:S04]  /*0160*/  ISETP.NE.U32.AND P1, PT, R0, RZ, PT ;  /* 0x000000ff0000720c */ /* 0x000fc80003f25070 */
[----:B------:R-:W-:Y:S02]  /*0170*/  ISETP.NE.AND.EX P1, PT, RZ, RZ, PT, P1 ;  /* 0x000000ffff00720c */ /* 0x000fe40003f25310 */
[----:B0-----:R-:W-:-:S04]  /*0180*/  IADD3 R12, P2, PT, R6, UR4, RZ ;  /* 0x00000004060c7c10 */ /* 0x001fc8000ff5e0ff */
[----:B------:R-:W-:Y:S01]  /*0190*/  IADD3.X R13, PT, PT, R7, UR5, RZ, P2, !PT ;  /* 0x00000005070d7c10 */ /* 0x000fe200097fe4ff */
[----:B------:R-:W0:Y:S01]  /*01a0*/  LDCU.64 UR4, c[0x0][0x358] ;  /* 0x00006b00ff0477ac */ /* 0x000e220008000a00 */
[----:B------:R-:W-:Y:S07]  /*01b0*/  @!P0 BRA `(.L_x_0) ;  /* 0x0000000400608947 */ /* 0x000fee0003800000 */
[----:B------:R-:W1:Y:S01]  /*01c0*/  LDC R5, c[0x0][0x394] ;  /* 0x0000e500ff057b82 */ /* 0x000e620000000800 */
[----:B------:R-:W2:Y:S01]  /*01d0*/  LDCU.64 UR6, c[0x0][0x380] ;  /* 0x00007000ff0677ac */ /* 0x000ea20008000a00 */
[----:B------:R-:W-:Y:S01]  /*01e0*/  LOP3.LUT R3, R2, 0xfffffff8, RZ, 0xc0, !PT ;  /* 0xfffffff802037812 */ /* 0x000fe200078ec0ff */
[C---:B------:R-:W-:Y:S01]  /*01f0*/  IMAD.WIDE.U32 R14, R8.reuse, 0x8, RZ ;  /* 0x00000008080e7825 */ /* 0x040fe200078e00ff */
[----:B------:R-:W-:-:S03]  /*0200*/  SHF.L.U64.HI R4, R8, 0x6, R9 ;  /* 0x0000000608047819 */ /* 0x000fc60000010209 */
[----:B------:R-:W-:Y:S02]  /*0210*/  IMAD.SHL.U32 R27, R9, 0x8, RZ ;  /* 0x00000008091b7824 */ /* 0x000fe400078e00ff */
[----:B------:R-:W-:Y:S02]  /*0220*/  IMAD.MOV.U32 R28, RZ, RZ, R3 ;  /* 0x000000ffff1c7224 */ /* 0x000fe400078e0003 */
[----:B------:R-:W-:Y:S01]  /*0230*/  IMAD.IADD R27, R15, 0x1, R27 ;  /* 0x000000010f1b7824 */ /* 0x000fe200078e021b */
[----:B--2---:R-:W-:-:S04]  /*0240*/  IADD3 R6, P0, PT, R6, UR6, RZ ;  /* 0x0000000606067c10 */ /* 0x004fc8000ff1e0ff */
[----:B------:R-:W-:Y:S01]  /*0250*/  IADD3.X R7, PT, PT, R7, UR7, RZ, P0, !PT ;  /* 0x0000000707077c10 */ /* 0x000fe200087fe4ff */
[----:B-1----:R-:W-:-:S08]  /*0260*/  IMAD.MOV.U32 R26, RZ, RZ, R5 ;  /* 0x000000ffff1a7224 */ /* 0x002fd000078e0005 */
.L_x_1:
[----:B0-----:R-:W2:Y:S04]  /*0270*/  LDG.E.64 R18, desc[UR4][R12.64] ;  /* 0x000000040c127981 */ /* 0x001ea8000c1e1b00 */
[----:B-1----:R-:W2:Y:S01]  /*0280*/  LDG.E.64 R16, desc[UR4][R6.64] ;  /* 0x0000000406107981 */ /* 0x002ea2000c1e1b00 */
[----:B------:R-:W-:-:S05]  /*0290*/  IADD3 R22, P2, PT, R6, R14, RZ ;  /* 0x0000000e06167210 */ /* 0x000fca0007f5e0ff */
[----:B------:R-:W-:Y:S01]  /*02a0*/  IMAD.X R23, R7, 0x1, R27, P2 ;  /* 0x0000000107177824 */ /* 0x000fe200010e061b */
[----:B--2---:R-:W-:-:S08]  /*02b0*/  DADD R16, -R18, R16 ;  /* 0x0000000012107229 */ /* 0x004fd00000000110 */
[----:B------:R-:W-:-:S06]  /*02c0*/  DSETP.GEU.AND P0, PT, R16, RZ, PT ;  /* 0x000000ff1000722a */ /* 0x000fcc0003f0e000 */
[----:B------:R-:W-:Y:S02]  /*02d0*/  FSEL R16, R16, RZ, P0 ;  /* 0x000000ff10107208 */ /* 0x000fe40000000000 */
[----:B------:R-:W-:-:S05]  /*02e0*/  FSEL R17, R17, RZ, P0 ;  /* 0x000000ff11117208 */ /* 0x000fca0000000000 */
[----:B------:R0:W-:Y:S04]  /*02f0*/  STG.E.64 desc[UR4][R6.64], R16 ;  /* 0x0000001006007986 */ /* 0x0001e8000c101b04 */
[----:B------:R-:W2:Y:S04]  /*0300*/  LDG.E.64 R20, desc[UR4][R12.64] ;  /* 0x000000040c147981 */ /* 0x000ea8000c1e1b00 */
[----:B------:R-:W2:Y:S02]  /*0310*/  LDG.E.64 R18, desc[UR4][R22.64] ;  /* 0x0000000416127981 */ /* 0x000ea4000c1e1b00 */
[----:B--2---:R-:W-:Y:S01]  /*0320*/  DADD R18, -R20, R18 ;  /* 0x0000000014127229 */ /* 0x004fe20000000112 */
[----:B------:R-:W-:-:S05]  /*0330*/  IADD3 R20, P2, PT, R22, R14, RZ ;  /* 0x0000000e16147210 */ /* 0x000fca0007f5e0ff */
[----:B------:R-:W-:Y:S02]  /*0340*/  IMAD.X R21, R23, 0x1, R27, P2 ;  /* 0x0000000117157824 */ /* 0x000fe400010e061b */
[----:B------:R-:W-:-:S06]  /*0350*/  DSETP.GEU.AND P0, PT, R18, RZ, PT ;  /* 0x000000ff1200722a */ /* 0x000fcc0003f0e000 */
[----:B------:R-:W-:Y:S02]  /*0360*/  FSEL R18, R18, RZ, P0 ;  /* 0x000000ff12127208 */ /* 0x000fe40000000000 */
[----:B------:R-:W-:-:S05]  /*0370*/  FSEL R19, R19, RZ, P0 ;  /* 0x000000ff13137208 */ /* 0x000fca0000000000 */
[----:B------:R1:W-:Y:S04]  /*0380*/  STG.E.64 desc[UR4][R22.64], R18 ;  /* 0x0000001216007986 */ /* 0x0003e8000c101b04 */
[----:B------:R-:W2:Y:S04]  /*0390*/  LDG.E.64 R24, desc[UR4][R12.64] ;  /* 0x000000040c187981 */ /* 0x000ea8000c1e1b00 */
[----:B0-----:R-:W2:Y:S02]  /*03a0*/  LDG.E.64 R16, desc[UR4][R20.64] ;  /* 0x0000000414107981 */ /* 0x001ea4000c1e1b00 */
[----:B--2---:R-:W-:Y:S01]  /*03b0*/  DADD R16, -R24, R16 ;  /* 0x0000000018107229 */ /* 0x004fe20000000110 */
[----:B------:R-:W-:-:S05]  /*03c0*/  IADD3 R24, P2, PT, R20, R14, RZ ;  /* 0x0000000e14187210 */ /* 0x000fca0007f5e0ff */
[----:B------:R-:W-:Y:S02]  /*03d0*/  IMAD.X R25, R21, 0x1, R27, P2 ;  /* 0x0000000115197824 */ /* 0x000fe400010e061b */
[----:B------:R-:W-:-:S06]  /*03e0*/  DSETP.GEU.AND P0, PT, R16, RZ, PT ;  /* 0x000000ff1000722a */ /* 0x000fcc0003f0e000 */
[----:B------:R-:W-:Y:S02]  /*03f0*/  FSEL R16, R16, RZ, P0 ;  /* 0x000000ff10107208 */ /* 0x000fe40000000000 */
[----:B------:R-:W-:-:S05]  /*0400*/  FSEL R17, R17, RZ, P0 ;  /* 0x000000ff11117208 */ /* 0x000fca0000000000 */
[----:B------:R0:W-:Y:S04]  /*0410*/  STG.E.64 desc[UR4][R20.64], R16 ;  /* 0x0000001014007986 */ /* 0x0001e8000c101b04 */
[----:B-1----:R-:W2:Y:S04]  /*0420*/  LDG.E.64 R22, desc[UR4][R24.64] ;  /* 0x0000000418167981 */ /* 0x002ea8000c1e1b00 */
[----:B0-----:R-:W2:Y:S01]  /*0430*/  LDG.E.64 R16, desc[UR4][R12.64] ;  /* 0x000000040c107981 */ /* 0x001ea2000c1e1b00 */
        /* <DEDUP_REMOVED lines=10> */
[----:B------:R-:W-:-:S07]  /*04e0*/  IADD3 R16, P2, PT, R18, R14, RZ ;  /* 0x0000000e12107210 */ /* 0x000fce0007f5e0ff */
[----:B------:R-:W-:Y:S01]  /*04f0*/  DSETP.GEU.AND P0, PT, R20, RZ, PT ;  /* 0x000000ff1400722a */ /* 0x000fe20003f0e000 */
[----:B------:R-:W-:-:S05]  /*0500*/  IMAD.X R17, R19, 0x1, R27, P2 ;  /* 0x0000000113117824 */ /* 0x000fca00010e061b */
[----:B------:R-:W-:Y:S02]  /*0510*/  FSEL R20, R20, RZ, P0 ;  /* 0x000000ff14147208 */ /* 0x000fe40000000000 */
[----:B------:R-:W-:-:S05]  /*0520*/  FSEL R21, R21, RZ, P0 ;  /* 0x000000ff15157208 */ /* 0x000fca0000000000 */
[----:B------:R1:W-:Y:S04]  /*0530*/  STG.E.64 desc[UR4][R18.64], R20 ;  /* 0x0000001412007986 */ /* 0x0003e8000c101b04 */
        /* <DEDUP_REMOVED lines=20> */
[----:B------:R-:W-:-:S05]  /*0680*/  LEA R6, P2, R8, R6, 0x6 ;  /* 0x0000000608067211 */ /* 0x000fca00078430ff */
[----:B------:R-:W-:Y:S01]  /*0690*/  IMAD.X R7, R7, 0x1, R4, P2 ;  /* 0x0000000107077824 */ /* 0x000fe200010e0604 */
[----:B--2---:R-:W-:-:S08]  /*06a0*/  DADD R16, -R18, R16 ;  /* 0x0000000012107229 */ /* 0x004fd00000000110 */
[----:B------:R-:W-:-:S06]  /*06b0*/  DSETP.GEU.AND P0, PT, R16, RZ, PT ;  /* 0x000000ff1000722a */ /* 0x000fcc0003f0e000 */
[----:B------:R-:W-:Y:S02]  /*06c0*/  FSEL R16, R16, RZ, P0 ;  /* 0x000000ff10107208 */ /* 0x000fe40000000000 */
[----:B------:R-:W-:Y:S02]  /*06d0*/  FSEL R17, R17, RZ, P0 ;  /* 0x000000ff11117208 */ /* 0x000fe40000000000 */
[----:B------:R-:W-:-:S04]  /*06e0*/  IADD3 R28, P0, PT, R28, -0x8, RZ ;  /* 0xfffffff81c1c7810 */ /* 0x000fc80007f1e0ff */
[----:B------:R-:W-:Y:S02]  /*06f0*/  IADD3.X R26, PT, PT, R26, -0x1, RZ, P0, !PT ;  /* 0xffffffff1a1a7810 */ /* 0x000fe400007fe4ff */
[----:B------:R-:W-:-:S04]  /*0700*/  ISETP.NE.U32.AND P0, PT, R28, RZ, PT ;  /* 0x000000ff1c00720c */ /* 0x000fc80003f05070 */
[----:B------:R-:W-:Y:S01]  /*0710*/  ISETP.NE.AND.EX P0, PT, R26, RZ, PT, P0 ;  /* 0x000000ff1a00720c */ /* 0x000fe20003f05300 */
[----:B------:R1:W-:-:S12]  /*0720*/  STG.E.64 desc[UR4][R20.64], R16 ;  /* 0x0000001014007986 */ /* 0x0003d8000c101b04 */
[----:B------:R-:W-:Y:S05]  /*0730*/  @P0 BRA `(.L_x_1) ;  /* 0xfffffff800cc0947 */ /* 0x000fea000383ffff */
.L_x_0:
[----:B0-----:R-:W-:Y:S05]  /*0740*/  @!P1 EXIT ;  /* 0x000000000000994d */ /* 0x001fea0003800000 */
[----:B------:R-:W-:Y:S02]  /*0750*/  ISETP.GE.U32.AND P1, PT, R0, 0x4, PT ;  /* 0x000000040000780c */ /* 0x000fe40003f26070 */
[----:B------:R-:W-:Y:S02]  /*0760*/  LOP3.LUT R4, R2, 0x3, RZ, 0xc0, !PT ;  /* 0x0000000302047812 */ /* 0x000fe400078ec0ff */
[----:B------:R-:W-:Y:S02]  /*0770*/  ISETP.GE.U32.AND.EX P1, PT, RZ, RZ, PT, P1 ;  /* 0x000000ffff00720c */ /* 0x000fe40003f26110 */
[----:B------:R-:W-:-:S04]  /*0780*/  ISETP.NE.U32.AND P0, PT, R4, RZ, PT ;  /* 0x000000ff0400720c */ /* 0x000fc80003f05070 */
[----:B------:R-:W-:-:S07]  /*0790*/  ISETP.NE.AND.EX P0, PT, RZ, RZ, PT, P0 ;  /* 0x000000ffff00720c */ /* 0x000fce0003f05300 */
[----:B------:R-:W-:Y:S06]  /*07a0*/  @!P1 BRA `(.L_x_2) ;  /* 0x0000000000b89947 */ /* 0x000fec0003800000 */
[----:B------:R-:W1:Y:S01]  /*07b0*/  LDCU.64 UR6, c[0x0][0x380] ;  /* 0x00007000ff0677ac */ /* 0x000e620008000a00 */
[-C--:B------:R-:W-:Y:S02]  /*07c0*/  IMAD R0, R5, R8.reuse, RZ ;  /* 0x0000000805007224 */ /* 0x080fe400078e02ff */
[----:B------:R-:W-:Y:S02]  /*07d0*/  IMAD.MOV.U32 R11, RZ, RZ, RZ ;  /* 0x000000ffff0b7224 */ /* 0x000fe400078e00ff */
[C---:B------:R-:W-:Y:S02]  /*07e0*/  IMAD R15, R3.reuse, R9, R0 ;  /* 0x00000009030f7224 */ /* 0x040fe400078e0200 */
[----:B------:R-:W-:-:S04]  /*07f0*/  IMAD.WIDE.U32 R6, R3, R8, R10 ;  /* 0x0000000803067225 */ /* 0x000fc800078e000a */
[----:B------:R-:W-:Y:S01]  /*0800*/  IMAD.IADD R7, R7, 0x1, R15 ;  /* 0x0000000107077824 */ /* 0x000fe200078e020f */
[----:B-1----:R-:W-:-:S04]  /*0810*/  LEA R20, P1, R6, UR6, 0x3 ;  /* 0x0000000606147c11 */ /* 0x002fc8000f8218ff */
[----:B------:R-:W-:Y:S02]  /*0820*/  LEA.HI.X R21, R6, UR7, R7, 0x3, P1 ;  /* 0x0000000706157c11 */ /* 0x000fe400088f1c07 */
[----:B------:R-:W2:Y:S04]  /*0830*/  LDG.E.64 R6, desc[UR4][R12.64] ;  /* 0x000000040c067981 */ /* 0x000ea8000c1e1b00 */
[----:B------:R-:W2:Y:S01]  /*0840*/  LDG.E.64 R14, desc[UR4][R20.64] ;  /* 0x00000004140e7981 */ /* 0x000ea2000c1e1b00 */
[C---:B------:R-:W-:Y:S01]  /*0850*/  IMAD.SHL.U32 R17, R8.reuse, 0x8, RZ ;  /* 0x0000000808117824 */ /* 0x040fe200078e00ff */
[----:B--2---:R-:W-:Y:S01]  /*0860*/  DADD R18, -R6, R14 ;  /* 0x0000000006127229 */ /* 0x004fe2000000010e */
[----:B------:R-:W-:-:S03]  /*0870*/  SHF.L.U64.HI R15, R8, 0x3, R9 ;  /* 0x00000003080f7819 */ /* 0x000fc60000010209 */
[----:B------:R-:W-:-:S04]  /*0880*/  IADD3 R6, P2, PT, R17, R20, RZ ;  /* 0x0000001411067210 */ /* 0x000fc80007f5e0ff */
[----:B------:R-:W-:Y:S01]  /*0890*/  DSETP.GEU.AND P1, PT, R18, RZ, PT ;  /* 0x000000ff1200722a */ /* 0x000fe20003f2e000 */
[----:B------:R-:W-:-:S05]  /*08a0*/  IMAD.X R7, R15, 0x1, R21, P2 ;  /* 0x000000010f077824 */ /* 0x000fca00010e0615 */
        /* <DEDUP_REMOVED lines=22> */
[----:B-1----:R-:W2:Y:S02]  /*0a10*/  LDG.E.64 R6, desc[UR4][R14.64] ;  /* 0x000000040e067981 */ /* 0x002ea4000c1e1b00 */
[----:B--2---:R-:W-:-:S08]  /*0a20*/  DADD R6, -R16, R6 ;  /* 0x0000000010067229 */ /* 0x004fd00000000106 */
[----:B------:R-:W-:-:S06]  /*0a30*/  DSETP.GEU.AND P1, PT, R6, RZ, PT ;  /* 0x000000ff0600722a */ /* 0x000fcc0003f2e000 */
[----:B------:R-:W-:Y:S02]  /*0a40*/  FSEL R6, R6, RZ, P1 ;  /* 0x000000ff06067208 */ /* 0x000fe40000800000 */
[----:B------:R-:W-:Y:S02]  /*0a50*/  FSEL R7, R7, RZ, P1 ;  /* 0x000000ff07077208 */ /* 0x000fe40000800000 */
[----:B------:R-:W-:-:S03]  /*0a60*/  IADD3 R3, P1, PT, R3, 0x4, RZ ;  /* 0x0000000403037810 */ /* 0x000fc60007f3e0ff */
[----:B------:R0:W-:Y:S02]  /*0a70*/  STG.E.64 desc[UR4][R14.64], R6 ;  /* 0x000000060e007986 */ /* 0x0001e4000c101b04 */
[----:B------:R-:W-:-:S08]  /*0a80*/  IMAD.X R5, RZ, RZ, R5, P1 ;  /* 0x000000ffff057224 */ /* 0x000fd000008e0605 */
.L_x_2:
[----:B------:R-:W-:Y:S05]  /*0a90*/  @!P0 EXIT ;  /* 0x000000000000894d */ /* 0x000fea0003800000 */
[----:B------:R-:W-:Y:S02]  /*0aa0*/  ISETP.NE.U32.AND P1, PT, R4, 0x1, PT ;  /* 0x000000010400780c */ /* 0x000fe40003f25070 */
[----:B------:R-:W-:Y:S02]  /*0ab0*/  LOP3.LUT R2, R2, 0x1, RZ, 0xc0, !PT ;  /* 0x0000000102027812 */ /* 0x000fe400078ec0ff */
[----:B------:R-:W-:Y:S02]  /*0ac0*/  ISETP.NE.AND.EX P1, PT, RZ, RZ, PT, P1 ;  /* 0x000000ffff00720c */ /* 0x000fe40003f25310 */
[----:B------:R-:W-:-:S04]  /*0ad0*/  ISETP.NE.U32.AND P0, PT, R2, 0x1, PT ;  /* 0x000000010200780c */ /* 0x000fc80003f05070 */
[----:B------:R-:W-:-:S07]  /*0ae0*/  ISETP.NE.U32.AND.EX P0, PT, RZ, RZ, PT, P0 ;  /* 0x000000ffff00720c */ /* 0x000fce0003f05100 */
[----:B------:R-:W-:Y:S06]  /*0af0*/  @!P1 BRA `(.L_x_3) ;  /* 0x00000000006c9947 */ /* 0x000fec0003800000 */
[----:B------:R-:W1:Y:S01]  /*0b00*/  LDCU.64 UR6, c[0x0][0x380] ;  /* 0x00007000ff0677ac */ /* 0x000e620008000a00 */
[-C--:B------:R-:W-:Y:S02]  /*0b10*/  IMAD R0, R5, R8.reuse, RZ ;  /* 0x0000000805007224 */ /* 0x080fe400078e02ff */
[----:B0-----:R-:W-:Y:S02]  /*0b20*/  IMAD.MOV.U32 R6, RZ, RZ, R10 ;  /* 0x000000ffff067224 */ /* 0x001fe400078e000a */
[----:B------:R-:W-:Y:S02]  /*0b30*/  IMAD.MOV.U32 R7, RZ, RZ, RZ ;  /* 0x000000ffff077224 */ /* 0x000fe400078e00ff */
[C---:B------:R-:W-:Y:S02]  /*0b40*/  IMAD R15, R3.reuse, R9, R0 ;  /* 0x00000009030f7224 */ /* 0x040fe400078e0200 */
[----:B------:R-:W-:-:S04]  /*0b50*/  IMAD.WIDE.U32 R6, R3, R8, R6 ;  /* 0x0000000803067225 */ /* 0x000fc800078e0006 */
[----:B------:R-:W-:Y:S01]  /*0b60*/  IMAD.IADD R15, R7, 0x1, R15 ;  /* 0x00000001070f7824 */ /* 0x000fe200078e020f */
[----:B-1----:R-:W-:-:S04]  /*0b70*/  LEA R20, P1, R6, UR6, 0x3 ;  /* 0x0000000606147c11 */ /* 0x002fc8000f8218ff */
[----:B------:R-:W-:Y:S02]  /*0b80*/  LEA.HI.X R21, R6, UR7, R15, 0x3, P1 ;  /* 0x0000000706157c11 */ /* 0x000fe400088f1c0f */
[----:B------:R-:W2:Y:S04]  /*0b90*/  LDG.E.64 R6, desc[UR4][R12.64] ;  /* 0x000000040c067981 */ /* 0x000ea8000c1e1b00 */
[----:B------:R-:W2:Y:S02]  /*0ba0*/  LDG.E.64 R14, desc[UR4][R20.64] ;  /* 0x00000004140e7981 */ /* 0x000ea4000c1e1b00 */
[----:B--2---:R-:W-:Y:S01]  /*0bb0*/  DADD R6, -R6, R14 ;  /* 0x0000000006067229 */ /* 0x004fe2000000010e */
[----:B------:R-:W-:-:S04]  /*0bc0*/  LEA R14, P2, R8, R20, 0x3 ;  /* 0x00000014080e7211 */ /* 0x000fc800078418ff */
[----:B------:R-:W-:-:S03]  /*0bd0*/  LEA.HI.X R15, R8, R21, R9, 0x3, P2 ;  /* 0x00000015080f7211 */ /* 0x000fc600010f1c09 */
[----:B------:R-:W-:-:S06]  /*0be0*/  DSETP.GEU.AND P1, PT, R6, RZ, PT ;  /* 0x000000ff0600722a */ /* 0x000fcc0003f2e000 */
[----:B------:R-:W-:Y:S02]  /*0bf0*/  FSEL R18, R6, RZ, P1 ;  /* 0x000000ff06127208 */ /* 0x000fe40000800000 */
[----:B------:R-:W-:-:S05]  /*0c00*/  FSEL R19, R7, RZ, P1 ;  /* 0x000000ff07137208 */ /* 0x000fca0000800000 */
[----:B------:R2:W-:Y:S04]  /*0c10*/  STG.E.64 desc[UR4][R20.64], R18 ;  /* 0x0000001214007986 */ /* 0x0005e8000c101b04 */
[----:B------:R-:W3:Y:S04]  /*0c20*/  LDG.E.64 R6, desc[UR4][R12.64] ;  /* 0x000000040c067981 */ /* 0x000ee8000c1e1b00 */
[----:B------:R-:W3:Y:S02]  /*0c30*/  LDG.E.64 R16, desc[UR4][R14.64] ;  /* 0x000000040e107981 */ /* 0x000ee4000c1e1b00 */
[----:B---3--:R-:W-:-:S08]  /*0c40*/  DADD R6, -R6, R16 ;  /* 0x0000000006067229 */ /* 0x008fd00000000110 */
[----:B------:R-:W-:-:S06]  /*0c50*/  DSETP.GEU.AND P1, PT, R6, RZ, PT ;  /* 0x000000ff0600722a */ /* 0x000fcc0003f2e000 */
[----:B------:R-:W-:Y:S02]  /*0c60*/  FSEL R6, R6, RZ, P1 ;  /* 0x000000ff06067208 */ /* 0x000fe40000800000 */
[----:B------:R-:W-:Y:S02]  /*0c70*/  FSEL R7, R7, RZ, P1 ;  /* 0x000000ff07077208 */ /* 0x000fe40000800000 */
[----:B------:R-:W-:-:S03]  /*0c80*/  IADD3 R3, P1, PT, R3, 0x2, RZ ;  /* 0x0000000203037810 */ /* 0x000fc60007f3e0ff */
[----:B------:R2:W-:Y:S02]  /*0c90*/  STG.E.64 desc[UR4][R14.64], R6 ;  /* 0x000000060e007986 */ /* 0x0005e4000c101b04 */
[----:B------:R-:W-:-:S08]  /*0ca0*/  IMAD.X R5, RZ, RZ, R5, P1 ;  /* 0x000000ffff057224 */ /* 0x000fd000008e0605 */
.L_x_3:
[----:B------:R-:W-:Y:S05]  /*0cb0*/  @P0 EXIT ;  /* 0x000000000000094d */ /* 0x000fea0003800000 */
[----:B------:R-:W3:Y:S01]  /*0cc0*/  LDCU.64 UR6, c[0x0][0x380] ;  /* 0x00007000ff0677ac */ /* 0x000ee20008000a00 */
[-C--:B------:R-:W-:Y:S01]  /*0cd0*/  IMAD R0, R5, R8.reuse, RZ ;  /* 0x0000000805007224 */ /* 0x080fe200078e02ff */
[----:B------:R-:W4:Y:S01]  /*0ce0*/  LDG.E.64 R12, desc[UR4][R12.64] ;  /* 0x000000040c0c7981 */ /* 0x000f22000c1e1b00 */
[----:B------:R-:W-:Y:S02]  /*0cf0*/  IMAD.MOV.U32 R4, RZ, RZ, R10 ;  /* 0x000000ffff047224 */ /* 0x000fe400078e000a */
[----:B------:R-:W-:Y:S02]  /*0d00*/  IMAD.MOV.U32 R5, RZ, RZ, RZ ;  /* 0x000000ffff057224 */ /* 0x000fe400078e00ff */
[----:B------:R-:W-:-:S04]  /*0d10*/  IMAD.WIDE.U32 R4, R3, R8, R4 ;  /* 0x0000000803047225 */ /* 0x000fc800078e0004 */
[----:B------:R-:W-:-:S04]  /*0d20*/  IMAD R3, R3, R9, R0 ;  /* 0x0000000903037224 */ /* 0x000fc800078e0200 */
[----:B------:R-:W-:Y:S01]  /*0d30*/  IMAD.IADD R3, R5, 0x1, R3 ;  /* 0x0000000105037824 */ /* 0x000fe200078e0203 */
[----:B---3--:R-:W-:-:S04]  /*0d40*/  LEA R2, P0, R4, UR6, 0x3 ;  /* 0x0000000604027c11 */ /* 0x008fc8000f8018ff */
[----:B------:R-:W-:-:S05]  /*0d50*/  LEA.HI.X R3, R4, UR7, R3, 0x3, P0 ;  /* 0x0000000704037c11 */ /* 0x000fca00080f1c03 */
[----:B------:R-:W4:Y:S02]  /*0d60*/  LDG.E.64 R4, desc[UR4][R2.64] ;  /* 0x0000000402047981 */ /* 0x000f24000c1e1b00 */
[----:B----4-:R-:W-:-:S08]  /*0d70*/  DADD R4, -R12, R4 ;  /* 0x000000000c047229 */ /* 0x010fd00000000104 */
[----:B------:R-:W-:-:S06]  /*0d80*/  DSETP.GEU.AND P0, PT, R4, RZ, PT ;  /* 0x000000ff0400722a */ /* 0x000fcc0003f0e000 */
[----:B------:R-:W-:Y:S02]  /*0d90*/  FSEL R4, R4, RZ, P0 ;  /* 0x000000ff04047208 */ /* 0x000fe40000000000 */
[----:B------:R-:W-:-:S05]  /*0da0*/  FSEL R5, R5, RZ, P0 ;  /* 0x000000ff05057208 */ /* 0x000fca0000000000 */
[----:B------:R-:W-:Y:S01]  /*0db0*/  STG.E.64 desc[UR4][R2.64], R4 ;  /* 0x0000000402007986 */ /* 0x000fe2000c101b04 */
[----:B------:R-:W-:Y:S05]  /*0dc0*/  EXIT ;  /* 0x000000000000794d */ /* 0x000fea0003800000 */
.L_x_4:
[----:B------:R-:W-:-:S00]  /*0dd0*/  BRA `(.L_x_4) ;  /* 0xfffffffc00fc7947 */ /* 0x000fc0000383ffff */
[----:B------:R-:W-:-:S00]  /*0de0*/  NOP ;  /* 0x0000000000007918 */ /* 0x000fc00000000000 */
        /* <DEDUP_REMOVED lines=9> */
.L_x_5:


//--------------------- .nv.shared.reserved.0     --------------------------
	.section	.nv.shared.reserved.0,"aw",@nobits
	.weak		__nv_reservedSMEM_offset_0_alias
	.size		__nv_reservedSMEM_offset_0_alias, 0, 64
	.other		__nv_reservedSMEM_offset_0_alias,@"STO_CUDA_RESERVED_SHARED STV_DEFAULT"
__nv_reservedSMEM_offset_0_alias:
	.zero		0
	.zero		64


//--------------------- .nv.constant0._Z12subtractMeanPdPKdmm --------------------------
	.section	.nv.constant0._Z12subtractMeanPdPKdmm,"a",@progbits
	.sectionflags	@""
	.align	4
.nv.constant0._Z12subtractMeanPdPKdmm:
	.zero		928


//--------------------- SYMBOLS --------------------------

	.type		.nv.reservedSmem.offset0,@object
	.size		.nv.reservedSmem.offset0,0x4
